	.headerflags	@"EF_CUDA_TEXMODE_UNIFIED EF_CUDA_64BIT_ADDRESS EF_CUDA_SM89 EF_CUDA_VIRTUAL_SM(EF_CUDA_SM89)"
	.elftype	@"ET_EXEC"


//--------------------- .nv.info                  --------------------------
	.section	.nv.info,"",@"SHT_CUDA_INFO"
	.align	4


	//----- nvinfo : EIATTR_REGCOUNT
	.align		4
        /*0000*/ 	.byte	0x04, 0x2f
        /*0002*/ 	.short	(.L_1 - .L_0)
	.align		4
.L_0:
        /*0004*/ 	.word	index@(triton__0d1d2d3d456de7)
        /*0008*/ 	.word	0x00000028


	//----- nvinfo : EIATTR_MAX_STACK_SIZE
	.align		4
.L_1:
        /*000c*/ 	.byte	0x04, 0x23
        /*000e*/ 	.short	(.L_3 - .L_2)
	.align		4
.L_2:
        /*0010*/ 	.word	index@(triton__0d1d2d3d456de7)
        /*0014*/ 	.word	0x00000000


	//----- nvinfo : EIATTR_MIN_STACK_SIZE
	.align		4
.L_3:
        /*0018*/ 	.byte	0x04, 0x12
        /*001a*/ 	.short	(.L_5 - .L_4)
	.align		4
.L_4:
        /*001c*/ 	.word	index@(triton__0d1d2d3d456de7)
        /*0020*/ 	.word	0x00000000


	//----- nvinfo : EIATTR_FRAME_SIZE
	.align		4
.L_5:
        /*0024*/ 	.byte	0x04, 0x11
        /*0026*/ 	.short	(.L_7 - .L_6)
	.align		4
.L_6:
        /*0028*/ 	.word	index@(triton__0d1d2d3d456de7)
        /*002c*/ 	.word	0x00000000
.L_7:


//--------------------- .nv.info.triton__0d1d2d3d456de7 --------------------------
	.section	.nv.info.triton__0d1d2d3d456de7,"",@"SHT_CUDA_INFO"
	.align	4


	//----- nvinfo : EIATTR_CUDA_API_VERSION
	.align		4
        /*0000*/ 	.byte	0x04, 0x37
        /*0002*/ 	.short	(.L_9 - .L_8)
.L_8:
        /*0004*/ 	.word	0x0000007b


	//----- nvinfo : EIATTR_PARAM_CBANK
	.align		4
.L_9:
        /*0008*/ 	.byte	0x04, 0x0a
        /*000a*/ 	.short	(.L_11 - .L_10)
	.align		4
.L_10:
        /*000c*/ 	.word	index@(.nv.constant0.triton__0d1d2d3d456de7)
        /*0010*/ 	.short	0x0160
        /*0012*/ 	.short	0x0030


	//----- nvinfo : EIATTR_CBANK_PARAM_SIZE
	.align		4
.L_11:
        /*0014*/ 	.byte	0x03, 0x19
        /*0016*/ 	.short	0x0030


	//----- nvinfo : EIATTR_KPARAM_INFO
	.align		4
        /*0018*/ 	.byte	0x04, 0x17
        /*001a*/ 	.short	(.L_13 - .L_12)
.L_12:
        /*001c*/ 	.word	0x00000000
        /*0020*/ 	.short	0x0007
        /*0022*/ 	.short	0x002c
        /*0024*/ 	.byte	0x00, 0xf0, 0x11, 0x00


	//----- nvinfo : EIATTR_KPARAM_INFO
	.align		4
.L_13:
        /*0028*/ 	.byte	0x04, 0x17
        /*002a*/ 	.short	(.L_15 - .L_14)
.L_14:
        /*002c*/ 	.word	0x00000000
        /*0030*/ 	.short	0x0006
        /*0032*/ 	.short	0x0028
        /*0034*/ 	.byte	0x00, 0xf0, 0x11, 0x00


	//----- nvinfo : EIATTR_KPARAM_INFO
	.align		4
.L_15:
        /*0038*/ 	.byte	0x04, 0x17
        /*003a*/ 	.short	(.L_17 - .L_16)
.L_16:
        /*003c*/ 	.word	0x00000000
        /*0040*/ 	.short	0x0005
        /*0042*/ 	.short	0x0024
        /*0044*/ 	.byte	0x00, 0xf0, 0x11, 0x00


	//----- nvinfo : EIATTR_KPARAM_INFO
	.align		4
.L_17:
        /*0048*/ 	.byte	0x04, 0x17
        /*004a*/ 	.short	(.L_19 - .L_18)
.L_18:
        /*004c*/ 	.word	0x00000000
        /*0050*/ 	.short	0x0004
        /*0052*/ 	.short	0x0020
        /*0054*/ 	.byte	0x00, 0xf0, 0x11, 0x00


	//----- nvinfo : EIATTR_KPARAM_INFO
	.align		4
.L_19:
        /*0058*/ 	.byte	0x04, 0x17
        /*005a*/ 	.short	(.L_21 - .L_20)
.L_20:
        /*005c*/ 	.word	0x00000000
        /*0060*/ 	.short	0x0003
        /*0062*/ 	.short	0x0018
        /*0064*/ 	.byte	0x00, 0xf0, 0x21, 0x00


	//----- nvinfo : EIATTR_KPARAM_INFO
	.align		4
.L_21:
        /*0068*/ 	.byte	0x04, 0x17
        /*006a*/ 	.short	(.L_23 - .L_22)
.L_22:
        /*006c*/ 	.word	0x00000000
        /*0070*/ 	.short	0x0002
        /*0072*/ 	.short	0x0010
        /*0074*/ 	.byte	0x00, 0xf0, 0x21, 0x00


	//----- nvinfo : EIATTR_KPARAM_INFO
	.align		4
.L_23:
        /*0078*/ 	.byte	0x04, 0x17
        /*007a*/ 	.short	(.L_25 - .L_24)
.L_24:
        /*007c*/ 	.word	0x00000000
        /*0080*/ 	.short	0x0001
        /*0082*/ 	.short	0x0008
        /*0084*/ 	.byte	0x00, 0xf0, 0x21, 0x00


	//----- nvinfo : EIATTR_KPARAM_INFO
	.align		4
.L_25:
        /*0088*/ 	.byte	0x04, 0x17
        /*008a*/ 	.short	(.L_27 - .L_26)
.L_26:
        /*008c*/ 	.word	0x00000000
        /*0090*/ 	.short	0x0000
        /*0092*/ 	.short	0x0000
        /*0094*/ 	.byte	0x00, 0xf0, 0x21, 0x00


	//----- nvinfo : EIATTR_MAXREG_COUNT
	.align		4
.L_27:
        /*0098*/ 	.byte	0x03, 0x1b
        /*009a*/ 	.short	0x00ff


	//----- nvinfo : EIATTR_EXIT_INSTR_OFFSETS
	.align		4
        /*009c*/ 	.byte	0x04, 0x1c
        /*009e*/ 	.short	(.L_29 - .L_28)


	//   ....[0]....
.L_28:
        /*00a0*/ 	.word	0x00000ac0


	//   ....[1]....
        /*00a4*/ 	.word	0x00000af0


	//----- nvinfo : EIATTR_CTAIDZ_USED
	.align		4
.L_29:
        /*00a8*/ 	.byte	0x01, 0x04
	.zero		2


	//----- nvinfo : EIATTR_MAX_THREADS
	.align		4
        /*00ac*/ 	.byte	0x04, 0x05
        /*00ae*/ 	.short	(.L_31 - .L_30)
.L_30:
        /*00b0*/ 	.word	0x00000080
        /*00b4*/ 	.word	0x00000001
        /*00b8*/ 	.word	0x00000001
.L_31:


//--------------------- .nv.rel.action            --------------------------
	.section	.nv.rel.action,"",@"SHT_CUDA_RELOCINFO"
	.align	8
	.sectionentsize	8
        /*0000*/ 	.byte	0x73, 0x00, 0x00, 0x00, 0x00, 0x00, 0x00, 0x00, 0x00, 0x00, 0x00, 0x11, 0x25, 0x00, 0x05, 0x36


//--------------------- .nv.constant0.triton__0d1d2d3d456de7 --------------------------
	.section	.nv.constant0.triton__0d1d2d3d456de7,"a",@progbits
	.align	4
.nv.constant0.triton__0d1d2d3d456de7:
	.zero		400


//--------------------- .text.triton__0d1d2d3d456de7 --------------------------
	.section	.text.triton__0d1d2d3d456de7,"ax",@progbits
	.sectionflags	@"SHF_BARRIERS=1"
	.sectioninfo	@"SHI_REGISTERS=40"
	.align	128
        .global         triton__0d1d2d3d456de7
        .type           triton__0d1d2d3d456de7,@function
        .size           triton__0d1d2d3d456de7,(.L_x_1 - triton__0d1d2d3d456de7)
        .other          triton__0d1d2d3d456de7,@"STO_CUDA_ENTRY STV_DEFAULT"
triton__0d1d2d3d456de7:
.text.triton__0d1d2d3d456de7:
[----:B------:R-:W-:-:S02]  /*0000*/  IMAD.MOV.U32 R1, RZ, RZ, c[0x0][0x28] ;  /* 0x00000a00ff017624 */ /* 0x000fc400078e00ff */
[----:B------:R-:W0:Y:S01]  /*0010*/  S2R R0, SR_CTAID.Z ;  /* 0x0000000000007919 */ /* 0x000e220000002700 */
[----:B------:R-:W1:Y:S01]  /*0020*/  S2UR UR4, SR_CTAID.Y ;  /* 0x00000000000479c3 */ /* 0x000e620000002600 */
[----:B------:R-:W-:Y:S01]  /*0030*/  IMAD.MOV.U32 R23, RZ, RZ, 0x2 ;  /* 0x00000002ff177424 */ /* 0x000fe200078e00ff */
[----:B------:R-:W-:Y:S01]  /*0040*/  CS2R R8, SRZ ;  /* 0x0000000000087805 */ /* 0x000fe2000001ff00 */
[----:B------:R-:W2:Y:S01]  /*0050*/  S2R R25, SR_TID.X ;  /* 0x0000000000197919 */ /* 0x000ea20000002100 */
[----:B------:R-:W-:Y:S01]  /*0060*/  CS2R R10, SRZ ;  /* 0x00000000000a7805 */ /* 0x000fe2000001ff00 */
[----:B------:R-:W-:Y:S01]  /*0070*/  CS2R R6, SRZ ;  /* 0x0000000000067805 */ /* 0x000fe2000001ff00 */
[----:B------:R-:W-:Y:S01]  /*0080*/  ULDC.64 UR6, c[0x0][0x118] ;  /* 0x0000460000067ab9 */ /* 0x000fe20000000a00 */
[----:B------:R-:W3:Y:S01]  /*0090*/  S2R R22, SR_CTAID.X ;  /* 0x0000000000167919 */ /* 0x000ee20000002500 */
[----:B0-----:R-:W-:Y:S02]  /*00a0*/  IADD3 R0, R0, 0x1, RZ ;  /* 0x0000000100007810 */ /* 0x001fe40007ffe0ff */
[----:B--2---:R-:W-:-:S03]  /*00b0*/  LOP3.LUT R25, R25, 0x7f, RZ, 0xc0, !PT ;  /* 0x0000007f19197812 */ /* 0x004fc600078ec0ff */
[----:B-1----:R-:W-:Y:S01]  /*00c0*/  IMAD R0, R0, UR4, RZ ;  /* 0x0000000400007c24 */ /* 0x002fe2000f8e02ff */
[----:B------:R-:W-:Y:S01]  /*00d0*/  ULDC.64 UR4, c[0x0][0x180] ;  /* 0x0000600000047ab9 */ /* 0x000fe20000000a00 */
[----:B---3--:R-:W-:Y:S01]  /*00e0*/  ISETP.GE.AND P0, PT, R22, c[0x0][0x18c], PT ;  /* 0x0000630016007a0c */ /* 0x008fe20003f06270 */
[----:B------:R-:W-:Y:S02]  /*00f0*/  IMAD.SHL.U32 R3, R25, 0x8, RZ ;  /* 0x0000000819037824 */ /* 0x000fe400078e00ff */
[----:B------:R-:W-:-:S05]  /*0100*/  IMAD.SHL.U32 R2, R0, 0x400, RZ ;  /* 0x0000040000027824 */ /* 0x000fca00078e00ff */
[----:B------:R-:W-:-:S04]  /*0110*/  IADD3 R3, R3, R2, RZ ;  /* 0x0000000203037210 */ /* 0x000fc80007ffe0ff */
[C---:B------:R-:W-:Y:S01]  /*0120*/  ISETP.LT.AND P1, PT, R3.reuse, 0x3700, !P0 ;  /* 0x000037000300780c */ /* 0x040fe20004721270 */
[C---:B------:R-:W-:Y:S01]  /*0130*/  IMAD.HI R0, R3.reuse, 0x66666667, RZ ;  /* 0x6666666703007827 */ /* 0x040fe200078e02ff */
[----:B------:R-:W-:-:S03]  /*0140*/  ISETP.GE.AND P2, PT, R3, 0x3700, PT ;  /* 0x000037000300780c */ /* 0x000fc60003f46270 */
[----:B------:R-:W-:Y:S01]  /*0150*/  IMAD R12, R22, 0x3700, R3 ;  /* 0x00003700160c7824 */ /* 0x000fe200078e0203 */
[----:B------:R-:W-:-:S03]  /*0160*/  SHF.R.U32.HI R5, RZ, 0x1f, R0 ;  /* 0x0000001fff057819 */ /* 0x000fc60000011600 */
[----:B------:R-:W-:Y:S01]  /*0170*/  IMAD.WIDE R12, R12, R23, c[0x0][0x160] ;  /* 0x000058000c0c7625 */ /* 0x000fe200078e0217 */
[----:B------:R-:W-:Y:S02]  /*0180*/  LEA.HI.SX32 R0, R0, R5, 0x18 ;  /* 0x0000000500007211 */ /* 0x000fe400078fc2ff */
[----:B------:R-:W-:Y:S02]  /*0190*/  CS2R R4, SRZ ;  /* 0x0000000000047805 */ /* 0x000fe4000001ff00 */
[----:B------:R0:W2:Y:S01]  /*01a0*/  @P1 LDG.E.EL.128 R8, [R12.64] ;  /* 0x000000060c081981 */ /* 0x0000a2000c2e1d00 */
[----:B------:R-:W-:-:S04]  /*01b0*/  IMAD R0, R0, -0x280, R3 ;  /* 0xfffffd8000007824 */ /* 0x000fc800078e0203 */
[----:B------:R-:W-:-:S05]  /*01c0*/  IMAD.WIDE R14, R0, R23, c[0x0][0x168] ;  /* 0x00005a00000e7625 */ /* 0x000fca00078e0217 */
[----:B------:R1:W3:Y:S01]  /*01d0*/  @!P2 LDG.E.EL.128 R4, [R14.64] ;  /* 0x000000060e04a981 */ /* 0x0002e2000c2e1d00 */
[C---:B------:R-:W-:Y:S02]  /*01e0*/  LOP3.LUT R3, R2.reuse, R25, RZ, 0xfc, !PT ;  /* 0x0000001902037212 */ /* 0x040fe400078efcff */
[----:B------:R-:W-:Y:S01]  /*01f0*/  LOP3.LUT R17, R2, 0x80, R25, 0xfe, !PT ;  /* 0x0000008002117812 */ /* 0x000fe200078efe19 */
[----:B------:R-:W-:Y:S01]  /*0200*/  UIMAD UR4, UR5, UR4, URZ ;  /* 0x00000004050472a4 */ /* 0x000fe2000f8e023f */
[----:B------:R-:W-:Y:S02]  /*0210*/  ISETP.LT.AND P3, PT, R3, 0x3700, !P0 ;  /* 0x000037000300780c */ /* 0x000fe40004761270 */
[----:B------:R-:W-:-:S03]  /*0220*/  ISETP.LT.AND P6, PT, R17, 0x3700, !P0 ;  /* 0x000037001100780c */ /* 0x000fc600047c1270 */
[--C-:B------:R-:W-:Y:S02]  /*0230*/  IMAD R0, R3, UR4, R22.reuse ;  /* 0x0000000403007c24 */ /* 0x100fe4000f8e0216 */
[----:B------:R-:W-:Y:S01]  /*0240*/  IMAD R20, R17, UR4, R22 ;  /* 0x0000000411147c24 */ /* 0x000fe2000f8e0216 */
[----:B------:R-:W-:Y:S01]  /*0250*/  PRMT R29, RZ, 0x7610, R29 ;  /* 0x00007610ff1d7816 */ /* 0x000fe2000000001d */
[----:B0-----:R-:W-:Y:S01]  /*0260*/  IMAD.WIDE R12, R0, R23, c[0x0][0x170] ;  /* 0x00005c00000c7625 */ /* 0x001fe200078e0217 */
[----:B------:R-:W-:-:S03]  /*0270*/  PRMT R31, RZ, 0x7610, R31 ;  /* 0x00007610ff1f7816 */ /* 0x000fc6000000001f */
[----:B-1----:R-:W-:Y:S01]  /*0280*/  IMAD.WIDE R14, R20, R23, c[0x0][0x170] ;  /* 0x00005c00140e7625 */ /* 0x002fe200078e0217 */
[----:B------:R0:W4:Y:S04]  /*0290*/  @P3 LDG.E.EL.U16 R29, [R12.64] ;  /* 0x000000060c1d3981 */ /* 0x000128000c2e1500 */
[----:B------:R1:W5:Y:S01]  /*02a0*/  @P6 LDG.E.EL.U16 R31, [R14.64] ;  /* 0x000000060e1f6981 */ /* 0x000362000c2e1500 */
[----:B------:R-:W-:Y:S02]  /*02b0*/  P2R R3, PR, RZ, 0x8 ;  /* 0x00000008ff037803 */ /* 0x000fe40000000000 */
[----:B------:R-:W-:Y:S02]  /*02c0*/  P2R R35, PR, RZ, 0x40 ;  /* 0x00000040ff237803 */ /* 0x000fe40000000000 */
[----:B------:R-:W-:-:S02]  /*02d0*/  ISETP.NE.AND P6, PT, R3, RZ, PT ;  /* 0x000000ff0300720c */ /* 0x000fc40003fc5270 */
[C-C-:B------:R-:W-:Y:S02]  /*02e0*/  LOP3.LUT R3, R2.reuse, 0x100, R25.reuse, 0xfe, !PT ;  /* 0x0000010002037812 */ /* 0x140fe400078efe19 */
[C-C-:B------:R-:W-:Y:S02]  /*02f0*/  LOP3.LUT R17, R2.reuse, 0x180, R25.reuse, 0xfe, !PT ;  /* 0x0000018002117812 */ /* 0x140fe400078efe19 */
[C-C-:B------:R-:W-:Y:S02]  /*0300*/  LOP3.LUT R21, R2.reuse, 0x200, R25.reuse, 0xfe, !PT ;  /* 0x0000020002157812 */ /* 0x140fe400078efe19 */
[C-C-:B------:R-:W-:Y:S02]  /*0310*/  LOP3.LUT R19, R2.reuse, 0x280, R25.reuse, 0xfe, !PT ;  /* 0x0000028002137812 */ /* 0x140fe400078efe19 */
[----:B------:R-:W-:Y:S02]  /*0320*/  LOP3.LUT R33, R2, 0x300, R25, 0xfe, !PT ;  /* 0x0000030002217812 */ /* 0x000fe400078efe19 */
[----:B------:R-:W-:-:S02]  /*0330*/  ISETP.LT.AND P5, PT, R3, 0x3700, !P0 ;  /* 0x000037000300780c */ /* 0x000fc400047a1270 */
[----:B------:R-:W-:Y:S02]  /*0340*/  ISETP.LT.AND P4, PT, R17, 0x3700, !P0 ;  /* 0x000037001100780c */ /* 0x000fe40004781270 */
[----:B------:R-:W-:Y:S02]  /*0350*/  ISETP.LT.AND P3, PT, R21, 0x3700, !P0 ;  /* 0x000037001500780c */ /* 0x000fe40004761270 */
[----:B------:R-:W-:Y:S01]  /*0360*/  ISETP.LT.AND P2, PT, R19, 0x3700, !P0 ;  /* 0x000037001300780c */ /* 0x000fe20004741270 */
[--C-:B------:R-:W-:Y:S01]  /*0370*/  IMAD R28, R3, UR4, R22.reuse ;  /* 0x00000004031c7c24 */ /* 0x100fe2000f8e0216 */
[----:B------:R-:W-:Y:S01]  /*0380*/  LOP3.LUT R37, R2, 0x380, R25, 0xfe, !PT ;  /* 0x0000038002257812 */ /* 0x000fe200078efe19 */
[--C-:B------:R-:W-:Y:S01]  /*0390*/  IMAD R30, R17, UR4, R22.reuse ;  /* 0x00000004111e7c24 */ /* 0x100fe2000f8e0216 */
[----:B------:R-:W-:Y:S01]  /*03a0*/  ISETP.LT.AND P1, PT, R33, 0x3700, !P0 ;  /* 0x000037002100780c */ /* 0x000fe20004721270 */
[--C-:B------:R-:W-:Y:S01]  /*03b0*/  IMAD R21, R21, UR4, R22.reuse ;  /* 0x0000000415157c24 */ /* 0x100fe2000f8e0216 */
[----:B------:R-:W-:Y:S01]  /*03c0*/  PRMT R27, RZ, 0x7610, R27 ;  /* 0x00007610ff1b7816 */ /* 0x000fe2000000001b */
[--C-:B------:R-:W-:Y:S01]  /*03d0*/  IMAD R26, R19, UR4, R22.reuse ;  /* 0x00000004131a7c24 */ /* 0x100fe2000f8e0216 */
[----:B------:R-:W-:Y:S01]  /*03e0*/  ISETP.LT.AND P0, PT, R37, 0x3700, !P0 ;  /* 0x000037002500780c */ /* 0x000fe20004701270 */
[----:B------:R-:W-:Y:S01]  /*03f0*/  IMAD R24, R33, UR4, R22 ;  /* 0x0000000421187c24 */ /* 0x000fe2000f8e0216 */
[----:B------:R-:W-:Y:S01]  /*0400*/  PRMT R33, RZ, 0x7610, R33 ;  /* 0x00007610ff217816 */ /* 0x000fe20000000021 */
[----:B------:R-:W-:Y:S01]  /*0410*/  IMAD.WIDE R18, R28, R23, c[0x0][0x170] ;  /* 0x00005c001c127625 */ /* 0x000fe200078e0217 */
[----:B------:R-:W-:-:S02]  /*0420*/  PRMT R34, RZ, 0x7610, R34 ;  /* 0x00007610ff227816 */ /* 0x000fc40000000022 */
[----:B------:R-:W-:Y:S01]  /*0430*/  PRMT R32, RZ, 0x7610, R32 ;  /* 0x00007610ff207816 */ /* 0x000fe20000000020 */
[-C--:B------:R-:W-:Y:S01]  /*0440*/  IMAD.WIDE R16, R30, R23.reuse, c[0x0][0x170] ;  /* 0x00005c001e107625 */ /* 0x080fe200078e0217 */
[----:B------:R-:W-:Y:S01]  /*0450*/  PRMT R36, RZ, 0x7610, R36 ;  /* 0x00007610ff247816 */ /* 0x000fe20000000024 */
[----:B------:R1:W4:Y:S02]  /*0460*/  @P5 LDG.E.EL.U16 R27, [R18.64] ;  /* 0x00000006121b5981 */ /* 0x000324000c2e1500 */
[-C--:B------:R-:W-:Y:S02]  /*0470*/  IMAD.WIDE R2, R21, R23.reuse, c[0x0][0x170] ;  /* 0x00005c0015027625 */ /* 0x080fe400078e0217 */
[----:B------:R3:W4:Y:S02]  /*0480*/  @P4 LDG.E.EL.U16 R33, [R16.64] ;  /* 0x0000000610214981 */ /* 0x000724000c2e1500 */
[----:B0-----:R-:W-:Y:S02]  /*0490*/  IMAD.WIDE R12, R26, R23, c[0x0][0x170] ;  /* 0x00005c001a0c7625 */ /* 0x001fe400078e0217 */
[----:B------:R2:W4:Y:S02]  /*04a0*/  @P3 LDG.E.EL.U16 R34, [R2.64] ;  /* 0x0000000602223981 */ /* 0x000524000c2e1500 */
[----:B------:R-:W-:-:S02]  /*04b0*/  IMAD R22, R37, UR4, R22 ;  /* 0x0000000425167c24 */ /* 0x000fc4000f8e0216 */
[-C--:B-1----:R-:W-:Y:S01]  /*04c0*/  IMAD.WIDE R14, R24, R23.reuse, c[0x0][0x170] ;  /* 0x00005c00180e7625 */ /* 0x082fe200078e0217 */
[----:B------:R-:W-:Y:S01]  /*04d0*/  PRMT R37, RZ, 0x7610, R37 ;  /* 0x00007610ff257816 */ /* 0x000fe20000000025 */
[----:B------:R0:W5:Y:S02]  /*04e0*/  @P2 LDG.E.EL.U16 R32, [R12.64] ;  /* 0x000000060c202981 */ /* 0x000164000c2e1500 */
[----:B------:R-:W-:Y:S02]  /*04f0*/  IMAD.WIDE R18, R22, R23, c[0x0][0x170] ;  /* 0x00005c0016127625 */ /* 0x000fe400078e0217 */
[----:B------:R1:W5:Y:S04]  /*0500*/  @P1 LDG.E.EL.U16 R36, [R14.64] ;  /* 0x000000060e241981 */ /* 0x000368000c2e1500 */
[----:B------:R-:W5:Y:S04]  /*0510*/  @P0 LDG.E.EL.U16 R37, [R18.64] ;  /* 0x0000000612250981 */ /* 0x000f68000c2e1500 */
[----:B0-----:R-:W0:Y:S02]  /*0520*/  S2R R12, SR_TID.X ;  /* 0x00000000000c7919 */ /* 0x001e240000002100 */
[----:B0-----:R-:W-:Y:S01]  /*0530*/  LOP3.LUT R12, R12, 0x7f, RZ, 0xc0, !PT ;  /* 0x0000007f0c0c7812 */ /* 0x001fe200078ec0ff */
[----:B--2---:R-:W-:-:S02]  /*0540*/  HADD2.F32 R2, -RZ, R8.H0_H0 ;  /* 0x20000008ff027230 */ /* 0x004fc40000004100 */
[----:B------:R-:W-:Y:S02]  /*0550*/  HADD2.F32 R8, -RZ, R8.H1_H1 ;  /* 0x30000008ff087230 */ /* 0x000fe40000004100 */
[----:B------:R-:W-:Y:S02]  /*0560*/  HADD2.F32 R13, -RZ, R9.H0_H0 ;  /* 0x20000009ff0d7230 */ /* 0x000fe40000004100 */
[--C-:B---3--:R-:W-:Y:S02]  /*0570*/  HADD2.F32 R17, -RZ, R4.reuse.H0_H0 ;  /* 0x20000004ff117230 */ /* 0x108fe40000004100 */
[----:B------:R-:W-:Y:S02]  /*0580*/  HADD2.F32 R4, -RZ, R4.H1_H1 ;  /* 0x30000004ff047230 */ /* 0x000fe40000004100 */
[--C-:B-1----:R-:W-:Y:S01]  /*0590*/  HADD2.F32 R14, -RZ, R5.reuse.H0_H0 ;  /* 0x20000005ff0e7230 */ /* 0x102fe20000004100 */
[----:B------:R-:W-:Y:S01]  /*05a0*/  FADD R2, R2, R17 ;  /* 0x0000001102027221 */ /* 0x000fe20000000000 */
[----:B------:R-:W-:Y:S01]  /*05b0*/  HADD2.F32 R16, -RZ, R5.H1_H1 ;  /* 0x30000005ff107230 */ /* 0x000fe20000004100 */
[----:B------:R-:W-:Y:S01]  /*05c0*/  FADD R3, R8, R4 ;  /* 0x0000000408037221 */ /* 0x000fe20000000000 */
[----:B------:R-:W-:Y:S01]  /*05d0*/  HADD2.F32 R8, -RZ, R10.H0_H0 ;  /* 0x2000000aff087230 */ /* 0x000fe20000004100 */
[----:B------:R-:W-:Y:S01]  /*05e0*/  FADD R5, R13, R14 ;  /* 0x0000000e0d057221 */ /* 0x000fe20000000000 */
[----:B------:R-:W-:-:S02]  /*05f0*/  HADD2.F32 R4, -RZ, R11.H0_H0 ;  /* 0x2000000bff047230 */ /* 0x000fc40000004100 */
[----:B------:R-:W-:Y:S02]  /*0600*/  HADD2.F32 R9, -RZ, R9.H1_H1 ;  /* 0x30000009ff097230 */ /* 0x000fe40000004100 */
[----:B------:R-:W-:Y:S02]  /*0610*/  HADD2.F32 R10, -RZ, R10.H1_H1 ;  /* 0x3000000aff0a7230 */ /* 0x000fe40000004100 */
[----:B------:R-:W-:Y:S02]  /*0620*/  HADD2.F32 R11, -RZ, R11.H1_H1 ;  /* 0x3000000bff0b7230 */ /* 0x000fe40000004100 */
[--C-:B------:R-:W-:Y:S02]  /*0630*/  HADD2.F32 R13, -RZ, R6.reuse.H0_H0 ;  /* 0x20000006ff0d7230 */ /* 0x100fe40000004100 */
[----:B------:R-:W-:Y:S02]  /*0640*/  HADD2.F32 R15, -RZ, R6.H1_H1 ;  /* 0x30000006ff0f7230 */ /* 0x000fe40000004100 */
[----:B------:R-:W-:-:S02]  /*0650*/  HADD2.F32 R17, -RZ, R7.H0_H0 ;  /* 0x20000007ff117230 */ /* 0x000fc40000004100 */
[----:B------:R-:W-:Y:S01]  /*0660*/  HADD2.F32 R14, -RZ, R7.H1_H1 ;  /* 0x30000007ff0e7230 */ /* 0x000fe20000004100 */
[----:B------:R-:W-:Y:S01]  /*0670*/  FADD R9, R9, R16 ;  /* 0x0000001009097221 */ /* 0x000fe20000000000 */
[----:B------:R-:W-:Y:S01]  /*0680*/  FADD R8, R8, R13 ;  /* 0x0000000d08087221 */ /* 0x000fe20000000000 */
[----:B------:R-:W-:Y:S01]  /*0690*/  SHF.L.U32 R6, R12, 0x6, RZ ;  /* 0x000000060c067819 */ /* 0x000fe200000006ff */
[----:B------:R-:W-:Y:S01]  /*06a0*/  FADD R10, R10, R15 ;  /* 0x0000000f0a0a7221 */ /* 0x000fe20000000000 */
[----:B------:R-:W-:Y:S01]  /*06b0*/  FADD R4, R4, R17 ;  /* 0x0000001104047221 */ /* 0x000fe20000000000 */
[----:B------:R-:W-:Y:S01]  /*06c0*/  FADD R11, R11, R14 ;  /* 0x0000000e0b0b7221 */ /* 0x000fe20000000000 */
[----:B------:R-:W-:Y:S01]  /*06d0*/  LOP3.LUT R7, R12, 0x80, RZ, 0xfc, !PT ;  /* 0x000000800c077812 */ /* 0x000fe200078efcff */
[----:B------:R-:W-:Y:S04]  /*06e0*/  STS [R6], R2 ;  /* 0x0000000206007388 */ /* 0x000fe80000000800 */
[----:B------:R-:W-:Y:S04]  /*06f0*/  STS [R6+0x8], R3 ;  /* 0x0000080306007388 */ /* 0x000fe80000000800 */
[----:B------:R-:W-:Y:S04]  /*0700*/  STS [R6+0x10], R5 ;  /* 0x0000100506007388 */ /* 0x000fe80000000800 */
[----:B------:R-:W-:Y:S04]  /*0710*/  STS [R6+0x18], R9 ;  /* 0x0000180906007388 */ /* 0x000fe80000000800 */
[----:B------:R-:W-:Y:S04]  /*0720*/  STS [R6+0x20], R8 ;  /* 0x0000200806007388 */ /* 0x000fe80000000800 */
[----:B------:R-:W-:Y:S04]  /*0730*/  STS [R6+0x28], R10 ;  /* 0x0000280a06007388 */ /* 0x000fe80000000800 */
[----:B------:R-:W-:Y:S04]  /*0740*/  STS [R6+0x30], R4 ;  /* 0x0000300406007388 */ /* 0x000fe80000000800 */
[----:B------:R-:W-:Y:S04]  /*0750*/  STS [R6+0x38], R11 ;  /* 0x0000380b06007388 */ /* 0x000fe80000000800 */
[----:B------:R-:W-:Y:S06]  /*0760*/  BAR.SYNC 0x0 ;  /* 0x0000000000007b1d */ /* 0x000fec0000000000 */
[----:B------:R-:W0:Y:S04]  /*0770*/  LDS R12, [R12.X8] ;  /* 0x000000000c0c7984 */ /* 0x000e280000008800 */
[----:B------:R1:W2:Y:S01]  /*0780*/  LDS R2, [R7.X8] ;  /* 0x0000000007027984 */ /* 0x0002a20000008800 */
[----:B----4-:R-:W-:-:S02]  /*0790*/  HADD2.F32 R29, -RZ, R29.H0_H0 ;  /* 0x2000001dff1d7230 */ /* 0x010fc40000004100 */
[----:B-----5:R-:W-:Y:S02]  /*07a0*/  HADD2.F32 R31, -RZ, R31.H0_H0 ;  /* 0x2000001fff1f7230 */ /* 0x020fe40000004100 */
[----:B------:R-:W-:Y:S01]  /*07b0*/  IMAD.WIDE R4, R0, R23, c[0x0][0x178] ;  /* 0x00005e0000047625 */ /* 0x000fe200078e0217 */
[C---:B------:R-:W-:Y:S02]  /*07c0*/  LOP3.LUT R0, R25.reuse, 0x100, RZ, 0xfc, !PT ;  /* 0x0000010019007812 */ /* 0x040fe400078efcff */
[C---:B------:R-:W-:Y:S02]  /*07d0*/  LOP3.LUT R3, R25.reuse, 0x180, RZ, 0xfc, !PT ;  /* 0x0000018019037812 */ /* 0x040fe400078efcff */
[C---:B-1----:R-:W-:Y:S02]  /*07e0*/  LOP3.LUT R7, R25.reuse, 0x280, RZ, 0xfc, !PT ;  /* 0x0000028019077812 */ /* 0x042fe400078efcff */
[C---:B------:R-:W-:Y:S01]  /*07f0*/  LOP3.LUT R6, R25.reuse, 0x200, RZ, 0xfc, !PT ;  /* 0x0000020019067812 */ /* 0x040fe200078efcff */
[----:B------:R-:W1:Y:S01]  /*0800*/  LDS R0, [R0.X8] ;  /* 0x0000000000007984 */ /* 0x000e620000008800 */
[----:B------:R-:W-:-:S03]  /*0810*/  LOP3.LUT R8, R25, 0x300, RZ, 0xfc, !PT ;  /* 0x0000030019087812 */ /* 0x000fc600078efcff */
[----:B------:R-:W3:Y:S01]  /*0820*/  LDS R10, [R3.X8] ;  /* 0x00000000030a7984 */ /* 0x000ee20000008800 */
[----:B------:R-:W-:-:S03]  /*0830*/  LOP3.LUT R25, R25, 0x380, RZ, 0xfc, !PT ;  /* 0x0000038019197812 */ /* 0x000fc600078efcff */
[----:B------:R-:W4:Y:S04]  /*0840*/  LDS R9, [R6.X8] ;  /* 0x0000000006097984 */ /* 0x000f280000008800 */
[----:B------:R-:W5:Y:S01]  /*0850*/  LDS R7, [R7.X8] ;  /* 0x0000000007077984 */ /* 0x000f620000008800 */
[----:B0-----:R-:W-:-:S03]  /*0860*/  FADD R29, R29, R12 ;  /* 0x0000000c1d1d7221 */ /* 0x001fc60000000000 */
[----:B------:R-:W0:Y:S01]  /*0870*/  LDS R12, [R25.X8] ;  /* 0x00000000190c7984 */ /* 0x000e220000008800 */
[----:B--2---:R-:W-:-:S05]  /*0880*/  FADD R2, R31, R2 ;  /* 0x000000021f027221 */ /* 0x004fca0000000000 */
[----:B------:R-:W-:-:S05]  /*0890*/  F2FP.F16.F32.PACK_AB R2, R2, R29 ;  /* 0x0000001d0202723e */ /* 0x000fca00000000ff */
[----:B------:R-:W-:Y:S04]  /*08a0*/  @P6 STG.E.U16 [R4.64], R2 ;  /* 0x0000000204006986 */ /* 0x000fe8000c101506 */
[----:B------:R-:W2:Y:S01]  /*08b0*/  LDS R5, [R8.X8] ;  /* 0x0000000008057984 */ /* 0x000ea20000008800 */
[----:B------:R-:W-:Y:S01]  /*08c0*/  HADD2.F32 R27, -RZ, R27.H0_H0 ;  /* 0x2000001bff1b7230 */ /* 0x000fe20000004100 */
[----:B------:R-:W-:Y:S01]  /*08d0*/  ISETP.NE.AND P6, PT, R35, RZ, PT ;  /* 0x000000ff2300720c */ /* 0x000fe20003fc5270 */
[----:B------:R-:W-:Y:S02]  /*08e0*/  HADD2.F32 R33, -RZ, R33.H0_H0 ;  /* 0x20000021ff217230 */ /* 0x000fe40000004100 */
[----:B------:R-:W-:Y:S02]  /*08f0*/  HADD2.F32 R34, -RZ, R34.H0_H0 ;  /* 0x20000022ff227230 */ /* 0x000fe40000004100 */
[----:B------:R-:W-:-:S02]  /*0900*/  HADD2.F32 R32, -RZ, R32.H0_H0 ;  /* 0x20000020ff207230 */ /* 0x000fc40000004100 */
[----:B------:R-:W-:Y:S01]  /*0910*/  HADD2.F32 R36, -RZ, R36.H0_H0 ;  /* 0x20000024ff247230 */ /* 0x000fe20000004100 */
[----:B-1----:R-:W-:Y:S01]  /*0920*/  FADD R0, R27, R0 ;  /* 0x000000001b007221 */ /* 0x002fe20000000000 */
[----:B---3--:R-:W-:Y:S01]  /*0930*/  FADD R33, R33, R10 ;  /* 0x0000000a21217221 */ /* 0x008fe20000000000 */
[----:B----4-:R-:W-:Y:S01]  /*0940*/  FADD R9, R34, R9 ;  /* 0x0000000922097221 */ /* 0x010fe20000000000 */
[----:B-----5:R-:W-:Y:S01]  /*0950*/  FADD R32, R32, R7 ;  /* 0x0000000720207221 */ /* 0x020fe20000000000 */
[----:B------:R-:W-:Y:S01]  /*0960*/  HADD2.F32 R37, -RZ, R37.H0_H0 ;  /* 0x20000025ff257230 */ /* 0x000fe20000004100 */
[----:B------:R-:W-:Y:S02]  /*0970*/  PRMT R3, R2, 0x7632, R3 ;  /* 0x0000763202037816 */ /* 0x000fe40000000003 */
[----:B------:R-:W-:Y:S01]  /*0980*/  F2FP.F16.F32.PACK_AB R0, R33, R0 ;  /* 0x000000002100723e */ /* 0x000fe200000000ff */
[----:B------:R-:W-:Y:S01]  /*0990*/  IMAD.WIDE R28, R28, R23, c[0x0][0x178] ;  /* 0x00005e001c1c7625 */ /* 0x000fe200078e0217 */
[----:B------:R-:W-:-:S02]  /*09a0*/  F2FP.F16.F32.PACK_AB R9, R32, R9 ;  /* 0x000000092009723e */ /* 0x000fc400000000ff */
[----:B------:R-:W-:Y:S01]  /*09b0*/  PRMT R15, R0, 0x7632, R15 ;  /* 0x00007632000f7816 */ /* 0x000fe2000000000f */
[-C--:B------:R-:W-:Y:S01]  /*09c0*/  IMAD.WIDE R30, R30, R23.reuse, c[0x0][0x178] ;  /* 0x00005e001e1e7625 */ /* 0x080fe200078e0217 */
[----:B0-----:R-:W-:Y:S01]  /*09d0*/  FADD R37, R37, R12 ;  /* 0x0000000c25257221 */ /* 0x001fe20000000000 */
[----:B------:R-:W-:Y:S02]  /*09e0*/  PRMT R13, R9, 0x7632, R13 ;  /* 0x00007632090d7816 */ /* 0x000fe4000000000d */
[----:B------:R-:W-:-:S04]  /*09f0*/  IMAD.WIDE R26, R26, R23, c[0x0][0x178] ;  /* 0x00005e001a1a7625 */ /* 0x000fc800078e0217 */
[----:B------:R-:W-:Y:S01]  /*0a00*/  IMAD.WIDE R24, R24, R23, c[0x0][0x178] ;  /* 0x00005e0018187625 */ /* 0x000fe200078e0217 */
[----:B--2---:R-:W-:-:S03]  /*0a10*/  FADD R36, R36, R5 ;  /* 0x0000000524247221 */ /* 0x004fc60000000000 */
[----:B------:R-:W-:-:S05]  /*0a20*/  IMAD.WIDE R4, R20, R23, c[0x0][0x178] ;  /* 0x00005e0014047625 */ /* 0x000fca00078e0217 */
[----:B------:R0:W-:Y:S01]  /*0a30*/  @P6 STG.E.U16 [R4.64], R3 ;  /* 0x0000000304006986 */ /* 0x0001e2000c101506 */
[----:B------:R-:W-:-:S03]  /*0a40*/  F2FP.F16.F32.PACK_AB R36, R37, R36 ;  /* 0x000000242524723e */ /* 0x000fc600000000ff */
[----:B------:R1:W-:Y:S04]  /*0a50*/  @P5 STG.E.U16 [R28.64], R0 ;  /* 0x000000001c005986 */ /* 0x0003e8000c101506 */
[----:B------:R1:W-:Y:S01]  /*0a60*/  @P4 STG.E.U16 [R30.64], R15 ;  /* 0x0000000f1e004986 */ /* 0x0003e2000c101506 */
[----:B0-----:R-:W-:-:S05]  /*0a70*/  IMAD.WIDE R2, R21, R23, c[0x0][0x178] ;  /* 0x00005e0015027625 */ /* 0x001fca00078e0217 */
[----:B------:R1:W-:Y:S04]  /*0a80*/  @P3 STG.E.U16 [R2.64], R9 ;  /* 0x0000000902003986 */ /* 0x0003e8000c101506 */
[----:B------:R1:W-:Y:S01]  /*0a90*/  @P2 STG.E.U16 [R26.64], R13 ;  /* 0x0000000d1a002986 */ /* 0x0003e2000c101506 */
[----:B------:R-:W-:-:S03]  /*0aa0*/  IMAD.WIDE R22, R22, R23, c[0x0][0x178] ;  /* 0x00005e0016167625 */ /* 0x000fc600078e0217 */
[----:B------:R1:W-:Y:S01]  /*0ab0*/  @P1 STG.E.U16 [R24.64], R36 ;  /* 0x0000002418001986 */ /* 0x0003e2000c101506 */
[----:B------:R-:W-:Y:S05]  /*0ac0*/  @!P0 EXIT ;  /* 0x000000000000894d */ /* 0x000fea0003800000 */
[----:B------:R-:W-:-:S05]  /*0ad0*/  PRMT R11, R36, 0x7632, R11 ;  /* 0x00007632240b7816 */ /* 0x000fca000000000b */
[----:B------:R-:W-:Y:S01]  /*0ae0*/  STG.E.U16 [R22.64], R11 ;  /* 0x0000000b16007986 */ /* 0x000fe2000c101506 */
[----:B------:R-:W-:Y:S05]  /*0af0*/  EXIT ;  /* 0x000000000000794d */ /* 0x000fea0003800000 */
.L_x_0:
[----:B------:R-:W-:-:S00]  /*0b00*/  BRA `(.L_x_0) ;  /* 0xfffffff000007947 */ /* 0x000fc0000383ffff */
[----:B------:R-:W-:-:S00]  /*0b10*/  NOP ;  /* 0x0000000000007918 */ /* 0x000fc00000000000 */
        /* <DEDUP_REMOVED lines=14> */
.L_x_1:


//--------------------- .nv.shared.triton__0d1d2d3d456de7 --------------------------
	.section	.nv.shared.triton__0d1d2d3d456de7,"aw",@nobits
	.align	16
